	.headerflags	@"EF_CUDA_TEXMODE_UNIFIED EF_CUDA_64BIT_ADDRESS EF_CUDA_SM86 EF_CUDA_VIRTUAL_SM(EF_CUDA_SM86)"
	.elftype	@"ET_EXEC"


//--------------------- .nv.info                  --------------------------
	.section	.nv.info,"",@"SHT_CUDA_INFO"
	.align	4


	//----- nvinfo : EIATTR_REGCOUNT
	.align		4
        /*0000*/ 	.byte	0x04, 0x2f
        /*0002*/ 	.short	(.L_1 - .L_0)
	.align		4
.L_0:
        /*0004*/ 	.word	index@(triton__0d1d2d3d4d5de)
        /*0008*/ 	.word	0x00000022


	//----- nvinfo : EIATTR_MAX_STACK_SIZE
	.align		4
.L_1:
        /*000c*/ 	.byte	0x04, 0x23
        /*000e*/ 	.short	(.L_3 - .L_2)
	.align		4
.L_2:
        /*0010*/ 	.word	index@(triton__0d1d2d3d4d5de)
        /*0014*/ 	.word	0x00000000


	//----- nvinfo : EIATTR_MIN_STACK_SIZE
	.align		4
.L_3:
        /*0018*/ 	.byte	0x04, 0x12
        /*001a*/ 	.short	(.L_5 - .L_4)
	.align		4
.L_4:
        /*001c*/ 	.word	index@(triton__0d1d2d3d4d5de)
        /*0020*/ 	.word	0x00000000


	//----- nvinfo : EIATTR_FRAME_SIZE
	.align		4
.L_5:
        /*0024*/ 	.byte	0x04, 0x11
        /*0026*/ 	.short	(.L_7 - .L_6)
	.align		4
.L_6:
        /*0028*/ 	.word	index@(triton__0d1d2d3d4d5de)
        /*002c*/ 	.word	0x00000000
.L_7:


//--------------------- .nv.info.triton__0d1d2d3d4d5de --------------------------
	.section	.nv.info.triton__0d1d2d3d4d5de,"",@"SHT_CUDA_INFO"
	.align	4


	//----- nvinfo : EIATTR_CUDA_API_VERSION
	.align		4
        /*0000*/ 	.byte	0x04, 0x37
        /*0002*/ 	.short	(.L_9 - .L_8)
.L_8:
        /*0004*/ 	.word	0x0000007b


	//----- nvinfo : EIATTR_SW2861232_WAR
	.align		4
.L_9:
        /*0008*/ 	.byte	0x01, 0x35
	.zero		2


	//----- nvinfo : EIATTR_PARAM_CBANK
	.align		4
        /*000c*/ 	.byte	0x04, 0x0a
        /*000e*/ 	.short	(.L_11 - .L_10)
	.align		4
.L_10:
        /*0010*/ 	.word	index@(.nv.constant0.triton__0d1d2d3d4d5de)
        /*0014*/ 	.short	0x0160
        /*0016*/ 	.short	0x002c


	//----- nvinfo : EIATTR_CBANK_PARAM_SIZE
	.align		4
.L_11:
        /*0018*/ 	.byte	0x03, 0x19
        /*001a*/ 	.short	0x002c


	//----- nvinfo : EIATTR_KPARAM_INFO
	.align		4
        /*001c*/ 	.byte	0x04, 0x17
        /*001e*/ 	.short	(.L_13 - .L_12)
.L_12:
        /*0020*/ 	.word	0x00000000
        /*0024*/ 	.short	0x0005
        /*0026*/ 	.short	0x0028
        /*0028*/ 	.byte	0x00, 0xf0, 0x11, 0x00


	//----- nvinfo : EIATTR_KPARAM_INFO
	.align		4
.L_13:
        /*002c*/ 	.byte	0x04, 0x17
        /*002e*/ 	.short	(.L_15 - .L_14)
.L_14:
        /*0030*/ 	.word	0x00000000
        /*0034*/ 	.short	0x0004
        /*0036*/ 	.short	0x0020
        /*0038*/ 	.byte	0x00, 0xf0, 0x21, 0x00


	//----- nvinfo : EIATTR_KPARAM_INFO
	.align		4
.L_15:
        /*003c*/ 	.byte	0x04, 0x17
        /*003e*/ 	.short	(.L_17 - .L_16)
.L_16:
        /*0040*/ 	.word	0x00000000
        /*0044*/ 	.short	0x0003
        /*0046*/ 	.short	0x0018
        /*0048*/ 	.byte	0x00, 0xf0, 0x21, 0x00


	//----- nvinfo : EIATTR_KPARAM_INFO
	.align		4
.L_17:
        /*004c*/ 	.byte	0x04, 0x17
        /*004e*/ 	.short	(.L_19 - .L_18)
.L_18:
        /*0050*/ 	.word	0x00000000
        /*0054*/ 	.short	0x0002
        /*0056*/ 	.short	0x0010
        /*0058*/ 	.byte	0x00, 0xf0, 0x21, 0x00


	//----- nvinfo : EIATTR_KPARAM_INFO
	.align		4
.L_19:
        /*005c*/ 	.byte	0x04, 0x17
        /*005e*/ 	.short	(.L_21 - .L_20)
.L_20:
        /*0060*/ 	.word	0x00000000
        /*0064*/ 	.short	0x0001
        /*0066*/ 	.short	0x0008
        /*0068*/ 	.byte	0x00, 0xf0, 0x21, 0x00


	//----- nvinfo : EIATTR_KPARAM_INFO
	.align		4
.L_21:
        /*006c*/ 	.byte	0x04, 0x17
        /*006e*/ 	.short	(.L_23 - .L_22)
.L_22:
        /*0070*/ 	.word	0x00000000
        /*0074*/ 	.short	0x0000
        /*0076*/ 	.short	0x0000
        /*0078*/ 	.byte	0x00, 0xf0, 0x21, 0x00


	//----- nvinfo : EIATTR_MAXREG_COUNT
	.align		4
.L_23:
        /*007c*/ 	.byte	0x03, 0x1b
        /*007e*/ 	.short	0x00ff


	//----- nvinfo : EIATTR_EXIT_INSTR_OFFSETS
	.align		4
        /*0080*/ 	.byte	0x04, 0x1c
        /*0082*/ 	.short	(.L_25 - .L_24)


	//   ....[0]....
.L_24:
        /*0084*/ 	.word	0x000008b0


	//----- nvinfo : EIATTR_MAX_THREADS
	.align		4
.L_25:
        /*0088*/ 	.byte	0x04, 0x05
        /*008a*/ 	.short	(.L_27 - .L_26)
.L_26:
        /*008c*/ 	.word	0x00000100
        /*0090*/ 	.word	0x00000001
        /*0094*/ 	.word	0x00000001
.L_27:


//--------------------- .nv.rel.action            --------------------------
	.section	.nv.rel.action,"",@"SHT_CUDA_RELOCINFO"
	.align	8
	.sectionentsize	8
        /*0000*/ 	.byte	0x73, 0x00, 0x00, 0x00, 0x00, 0x00, 0x00, 0x00, 0x00, 0x00, 0x00, 0x11, 0x25, 0x00, 0x05, 0x36


//--------------------- .nv.constant0.triton__0d1d2d3d4d5de --------------------------
	.section	.nv.constant0.triton__0d1d2d3d4d5de,"a",@progbits
	.align	4
.nv.constant0.triton__0d1d2d3d4d5de:
	.zero		396


//--------------------- .text.triton__0d1d2d3d4d5de --------------------------
	.section	.text.triton__0d1d2d3d4d5de,"ax",@progbits
	.sectioninfo	@"SHI_REGISTERS=34"
	.align	128
        .global         triton__0d1d2d3d4d5de
        .type           triton__0d1d2d3d4d5de,@function
        .size           triton__0d1d2d3d4d5de,(.L_x_1 - triton__0d1d2d3d4d5de)
        .other          triton__0d1d2d3d4d5de,@"STO_CUDA_ENTRY STV_DEFAULT"
triton__0d1d2d3d4d5de:
.text.triton__0d1d2d3d4d5de:
[----:B------:R-:W-:-:S02]  /*0000*/  IMAD.MOV.U32 R1, RZ, RZ, c[0x0][0x28] ;  /* 0x00000a00ff017624 */ /* 0x000fc400078e00ff */
[----:B------:R-:W0:Y:S01]  /*0010*/  S2R R0, SR_TID.X ;  /* 0x0000000000007919 */ /* 0x000e220000002100 */
[----:B------:R-:W-:Y:S01]  /*0020*/  ULDC.64 UR4, c[0x0][0x118] ;  /* 0x0000460000047ab9 */ /* 0x000fe20000000a00 */
[----:B------:R-:W-:Y:S02]  /*0030*/  PRMT R19, RZ, 0x7610, R19 ;  /* 0x00007610ff137816 */ /* 0x000fe40000000013 */
[----:B------:R-:W1:Y:S01]  /*0040*/  S2R R11, SR_CTAID.X ;  /* 0x00000000000b7919 */ /* 0x000e620000002500 */
[----:B0-----:R-:W-:Y:S01]  /*0050*/  IMAD.SHL.U32 R0, R0, 0x2, RZ ;  /* 0x0000000200007824 */ /* 0x001fe200078e00ff */
[----:B-1----:R-:W-:-:S04]  /*0060*/  SHF.R.S32.HI R21, RZ, 0x16, R11 ;  /* 0x00000016ff157819 */ /* 0x002fc8000001140b */
[----:B------:R-:W-:Y:S02]  /*0070*/  LOP3.LUT R0, R0, 0x1fe, RZ, 0xc0, !PT ;  /* 0x000001fe00007812 */ /* 0x000fe400078ec0ff */
[----:B------:R-:W-:-:S03]  /*0080*/  SGXT R21, R21, 0x1 ;  /* 0x000000011515781a */ /* 0x000fc60000000200 */
[----:B------:R-:W-:-:S05]  /*0090*/  IMAD R0, R11, 0x200, R0 ;  /* 0x000002000b007824 */ /* 0x000fca00078e0200 */
[----:B------:R-:W-:Y:S02]  /*00a0*/  SHF.R.S32.HI R3, RZ, 0x1f, R0 ;  /* 0x0000001fff037819 */ /* 0x000fe40000011400 */
[-C--:B------:R-:W-:Y:S02]  /*00b0*/  LEA.HI R8, R21, R0.reuse, RZ, 0x16 ;  /* 0x0000000015087211 */ /* 0x080fe400078fb0ff */
[CC--:B------:R-:W-:Y:S02]  /*00c0*/  LEA.HI R7, R3.reuse, R0.reuse, RZ, 0x15 ;  /* 0x0000000003077211 */ /* 0x0c0fe400078fa8ff */
[----:B------:R-:W-:Y:S02]  /*00d0*/  LEA.HI R3, R3, R0, RZ, 0x8 ;  /* 0x0000000003037211 */ /* 0x000fe400078f40ff */
[----:B------:R-:W-:Y:S02]  /*00e0*/  SHF.R.S32.HI R4, RZ, 0x15, R7 ;  /* 0x00000015ff047819 */ /* 0x000fe40000011407 */
[----:B------:R-:W-:-:S02]  /*00f0*/  SHF.R.S32.HI R2, RZ, 0x8, R3 ;  /* 0x00000008ff027819 */ /* 0x000fc40000011403 */
[----:B------:R-:W-:Y:S02]  /*0100*/  LOP3.LUT R9, R4, 0xffff, RZ, 0xc0, !PT ;  /* 0x0000ffff04097812 */ /* 0x000fe400078ec0ff */
[----:B------:R-:W-:Y:S02]  /*0110*/  SHF.R.S32.HI R5, RZ, 0x1f, R3 ;  /* 0x0000001fff057819 */ /* 0x000fe40000011403 */
[----:B------:R-:W-:Y:S02]  /*0120*/  LEA.HI R6, R9, R4, RZ, 0x11 ;  /* 0x0000000409067211 */ /* 0x000fe400078f88ff */
[----:B------:R-:W-:Y:S02]  /*0130*/  LEA.HI R5, R5, R2, RZ, 0xd ;  /* 0x0000000205057211 */ /* 0x000fe400078f68ff */
[----:B------:R-:W-:Y:S02]  /*0140*/  LOP3.LUT R6, R6, 0xfffe, RZ, 0xc0, !PT ;  /* 0x0000fffe06067812 */ /* 0x000fe400078ec0ff */
[----:B------:R-:W-:-:S02]  /*0150*/  LOP3.LUT R5, R5, 0xfe000, RZ, 0xc0, !PT ;  /* 0x000fe00005057812 */ /* 0x000fc400078ec0ff */
[----:B------:R-:W-:Y:S01]  /*0160*/  SHF.R.S32.HI R8, RZ, 0x16, R8 ;  /* 0x00000016ff087819 */ /* 0x000fe20000011408 */
[----:B------:R-:W-:Y:S01]  /*0170*/  IMAD.MOV R9, RZ, RZ, -R6 ;  /* 0x000000ffff097224 */ /* 0x000fe200078e0a06 */
[----:B------:R-:W-:Y:S01]  /*0180*/  IADD3 R6, R0, 0x1, RZ ;  /* 0x0000000100067810 */ /* 0x000fe20007ffe0ff */
[----:B------:R-:W-:Y:S01]  /*0190*/  IMAD.IADD R5, R2, 0x1, -R5 ;  /* 0x0000000102057824 */ /* 0x000fe200078e0a05 */
[----:B------:R-:W-:Y:S02]  /*01a0*/  LOP3.LUT R31, R3, 0xffffff00, RZ, 0xc0, !PT ;  /* 0xffffff00031f7812 */ /* 0x000fe400078ec0ff */
[----:B------:R-:W-:Y:S01]  /*01b0*/  PRMT R9, R9, 0x7710, RZ ;  /* 0x0000771009097816 */ /* 0x000fe200000000ff */
[----:B------:R-:W-:Y:S01]  /*01c0*/  IMAD R5, R5, 0x4, R8 ;  /* 0x0000000405057824 */ /* 0x000fe200078e0208 */
[----:B------:R-:W-:Y:S01]  /*01d0*/  LEA.HI R2, R21, R6, RZ, 0x8 ;  /* 0x0000000615027211 */ /* 0x000fe200078f40ff */
[----:B------:R-:W-:Y:S02]  /*01e0*/  IMAD.IADD R31, R0, 0x1, -R31 ;  /* 0x00000001001f7824 */ /* 0x000fe400078e0a1f */
[----:B------:R-:W-:Y:S01]  /*01f0*/  IMAD.IADD R4, R4, 0x1, R9 ;  /* 0x0000000104047824 */ /* 0x000fe200078e0209 */
[----:B------:R-:W-:Y:S01]  /*0200*/  LOP3.LUT R23, R2, 0xffffff00, RZ, 0xc0, !PT ;  /* 0xffffff0002177812 */ /* 0x000fe200078ec0ff */
[----:B------:R-:W-:Y:S01]  /*0210*/  IMAD.SHL.U32 R20, R5, 0x400, RZ ;  /* 0x0000040005147824 */ /* 0x000fe200078e00ff */
[----:B------:R-:W-:-:S02]  /*0220*/  ISETP.GE.AND P0, PT, R31, 0x80, PT ;  /* 0x000000801f00780c */ /* 0x000fc40003f06270 */
[----:B------:R-:W-:Y:S01]  /*0230*/  PRMT R29, R4, 0x9910, RZ ;  /* 0x00009910041d7816 */ /* 0x000fe200000000ff */
[----:B------:R-:W-:Y:S01]  /*0240*/  IMAD.IADD R23, R6, 0x1, -R23 ;  /* 0x0000000106177824 */ /* 0x000fe200078e0a17 */
[----:B------:R-:W-:Y:S02]  /*0250*/  SHF.R.S32.HI R2, RZ, 0x1f, R20 ;  /* 0x0000001fff027819 */ /* 0x000fe40000011414 */
[-C--:B------:R-:W-:Y:S01]  /*0260*/  IADD3 R18, P1, R31, R20.reuse, RZ ;  /* 0x000000141f127210 */ /* 0x080fe20007f3e0ff */
[----:B------:R-:W-:Y:S01]  /*0270*/  IMAD.SHL.U32 R29, R29, 0x100, RZ ;  /* 0x000001001d1d7824 */ /* 0x000fe200078e00ff */
[----:B------:R-:W-:Y:S02]  /*0280*/  IADD3 R14, P2, R23, R20, RZ ;  /* 0x00000014170e7210 */ /* 0x000fe40007f5e0ff */
[-C--:B------:R-:W-:Y:S02]  /*0290*/  LEA.HI.X.SX32 R13, R31, R2.reuse, 0x1, P1 ;  /* 0x000000021f0d7211 */ /* 0x080fe400008f0eff */
[----:B------:R-:W-:-:S02]  /*02a0*/  LEA.HI.X.SX32 R5, R23, R2, 0x1, P2 ;  /* 0x0000000217057211 */ /* 0x000fc400010f0eff */
[----:B------:R-:W-:Y:S02]  /*02b0*/  SHF.R.S32.HI R3, RZ, 0x1f, R29 ;  /* 0x0000001fff037819 */ /* 0x000fe4000001141d */
[C---:B------:R-:W-:Y:S02]  /*02c0*/  IADD3 R11, P4, R29.reuse, R14, RZ ;  /* 0x0000000e1d0b7210 */ /* 0x040fe40007f9e0ff */
[----:B------:R-:W-:Y:S02]  /*02d0*/  IADD3 R9, P3, R29, R18, RZ ;  /* 0x000000121d097210 */ /* 0x000fe40007f7e0ff */
[C---:B------:R-:W-:Y:S01]  /*02e0*/  LEA R2, P1, R18.reuse, c[0x0][0x160], 0x1 ;  /* 0x0000580012027a11 */ /* 0x040fe200078208ff */
[----:B------:R-:W-:Y:S01]  /*02f0*/  IMAD.X R12, R3, 0x1, R5, P4 ;  /* 0x00000001030c7824 */ /* 0x000fe200020e0605 */
[----:B------:R-:W-:Y:S01]  /*0300*/  LEA R10, P4, R11, c[0x0][0x160], 0x1 ;  /* 0x000058000b0a7a11 */ /* 0x000fe200078808ff */
[--C-:B------:R-:W-:Y:S01]  /*0310*/  IMAD.X R16, R3, 0x1, R13.reuse, P3 ;  /* 0x0000000103107824 */ /* 0x100fe200018e060d */
[----:B------:R-:W-:-:S02]  /*0320*/  LEA.HI.X R3, R18, c[0x0][0x164], R13, 0x1, P1 ;  /* 0x0000590012037a11 */ /* 0x000fc400008f0c0d */
[----:B------:R-:W-:Y:S02]  /*0330*/  ISETP.GT.AND P1, PT, R31, 0x7f, PT ;  /* 0x0000007f1f00780c */ /* 0x000fe40003f24270 */
[--C-:B------:R-:W-:Y:S02]  /*0340*/  LEA.HI.X R11, R11, c[0x0][0x164], R12.reuse, 0x1, P4 ;  /* 0x000059000b0b7a11 */ /* 0x100fe400020f0c0c */
[C---:B------:R-:W-:Y:S02]  /*0350*/  LEA R8, P3, R9.reuse, c[0x0][0x160], 0x1 ;  /* 0x0000580009087a11 */ /* 0x040fe400078608ff */
[----:B------:R-:W-:Y:S02]  /*0360*/  PRMT R12, RZ, 0x7610, R12 ;  /* 0x00007610ff0c7816 */ /* 0x000fe4000000000c */
[----:B------:R-:W-:Y:S02]  /*0370*/  LEA R4, P2, R14, c[0x0][0x160], 0x1 ;  /* 0x000058000e047a11 */ /* 0x000fe400078408ff */
[----:B------:R-:W-:-:S02]  /*0380*/  LEA.HI.X R9, R9, c[0x0][0x164], R16, 0x1, P3 ;  /* 0x0000590009097a11 */ /* 0x000fc400018f0c10 */
[----:B------:R-:W-:Y:S01]  /*0390*/  PRMT R16, RZ, 0x7610, R16 ;  /* 0x00007610ff107816 */ /* 0x000fe20000000010 */
[----:B------:R0:W2:Y:S01]  /*03a0*/  @!P0 LDG.E.U16 R12, [R2.64+0x500] ;  /* 0x00050004020c8981 */ /* 0x0000a2000c1e1500 */
[----:B------:R-:W-:Y:S02]  /*03b0*/  LEA.HI.X R5, R14, c[0x0][0x164], R5, 0x1, P2 ;  /* 0x000059000e057a11 */ /* 0x000fe400010f0c05 */
[C---:B------:R-:W-:Y:S01]  /*03c0*/  ISETP.GE.AND P3, PT, R23.reuse, 0x80, PT ;  /* 0x000000801700780c */ /* 0x040fe20003f66270 */
[----:B------:R1:W3:Y:S01]  /*03d0*/  @!P0 LDG.E.U16 R19, [R8.64+0x100] ;  /* 0x0001000408138981 */ /* 0x0002e2000c1e1500 */
[----:B------:R-:W-:Y:S02]  /*03e0*/  ISETP.GT.AND P2, PT, R23, 0x7f, PT ;  /* 0x0000007f1700780c */ /* 0x000fe40003f44270 */
[----:B------:R-:W-:Y:S01]  /*03f0*/  PRMT R14, RZ, 0x7610, R14 ;  /* 0x00007610ff0e7816 */ /* 0x000fe2000000000e */
[----:B------:R0:W4:Y:S01]  /*0400*/  @P1 LDG.E.U16 R16, [R2.64+0x300] ;  /* 0x0003000402101981 */ /* 0x000122000c1e1500 */
[----:B------:R-:W-:-:S02]  /*0410*/  PRMT R18, RZ, 0x7610, R18 ;  /* 0x00007610ff127816 */ /* 0x000fc40000000012 */
[----:B------:R-:W-:Y:S02]  /*0420*/  PRMT R15, RZ, 0x7610, R15 ;  /* 0x00007610ff0f7816 */ /* 0x000fe4000000000f */
[----:B------:R-:W-:Y:S01]  /*0430*/  LOP3.LUT R7, R7, 0xffe00000, RZ, 0xc0, !PT ;  /* 0xffe0000007077812 */ /* 0x000fe200078ec0ff */
[----:B------:R1:W5:Y:S01]  /*0440*/  @P1 LDG.E.U16 R14, [R8.64+-0x100] ;  /* 0xffff0004080e1981 */ /* 0x000362000c1e1500 */
[----:B------:R-:W-:Y:S02]  /*0450*/  PRMT R17, RZ, 0x7610, R17 ;  /* 0x00007610ff117816 */ /* 0x000fe40000000011 */
[----:B------:R-:W-:Y:S01]  /*0460*/  PRMT R13, RZ, 0x7610, R13 ;  /* 0x00007610ff0d7816 */ /* 0x000fe2000000000d */
[----:B------:R0:W3:Y:S01]  /*0470*/  @!P3 LDG.E.U16 R18, [R4.64+0x500] ;  /* 0x000500040412b981 */ /* 0x0000e2000c1e1500 */
[----:B------:R-:W-:Y:S01]  /*0480*/  LEA.HI R24, R21, R6, RZ, 0x15 ;  /* 0x0000000615187211 */ /* 0x000fe200078fa8ff */
[----:B------:R-:W-:Y:S02]  /*0490*/  IMAD.IADD R21, R0, 0x1, -R7 ;  /* 0x0000000100157824 */ /* 0x000fe400078e0a07 */
[----:B------:R0:W3:Y:S01]  /*04a0*/  @P2 LDG.E.U16 R15, [R4.64+0x300] ;  /* 0x00030004040f2981 */ /* 0x0000e2000c1e1500 */
[----:B------:R-:W-:-:S03]  /*04b0*/  LOP3.LUT R7, R24, 0xffe00000, RZ, 0xc0, !PT ;  /* 0xffe0000018077812 */ /* 0x000fc600078ec0ff */
[----:B------:R1:W3:Y:S01]  /*04c0*/  @!P3 LDG.E.U16 R17, [R10.64+0x100] ;  /* 0x000100040a11b981 */ /* 0x0002e2000c1e1500 */
[----:B------:R-:W-:-:S03]  /*04d0*/  IMAD.MOV.U32 R22, RZ, RZ, 0x4 ;  /* 0x00000004ff167424 */ /* 0x000fc600078e00ff */
[----:B------:R1:W3:Y:S01]  /*04e0*/  @P2 LDG.E.U16 R13, [R10.64+-0x100] ;  /* 0xffff00040a0d2981 */ /* 0x0002e2000c1e1500 */
[CC--:B------:R-:W-:Y:S01]  /*04f0*/  IADD3 R24, R29.reuse, R20.reuse, R31 ;  /* 0x000000141d187210 */ /* 0x0c0fe20007ffe01f */
[----:B------:R-:W-:Y:S01]  /*0500*/  IMAD.IADD R31, R6, 0x1, -R7 ;  /* 0x00000001061f7824 */ /* 0x000fe200078e0a07 */
[----:B------:R-:W-:Y:S01]  /*0510*/  IADD3 R20, R29, R20, R23 ;  /* 0x000000141d147210 */ /* 0x000fe20007ffe017 */
[----:B------:R-:W-:Y:S01]  /*0520*/  IMAD.MOV.U32 R25, RZ, RZ, 0x2 ;  /* 0x00000002ff197424 */ /* 0x000fe200078e00ff */
[----:B0-----:R2:W3:Y:S01]  /*0530*/  LDG.E.U16 R2, [R2.64+0x400] ;  /* 0x0004000402027981 */ /* 0x0014e2000c1e1500 */
[----:B------:R-:W-:-:S03]  /*0540*/  IMAD.WIDE R26, R21, R22, c[0x0][0x170] ;  /* 0x00005c00151a7625 */ /* 0x000fc600078e0216 */
[----:B------:R5:W3:Y:S01]  /*0550*/  LDG.E.U16 R4, [R4.64+0x400] ;  /* 0x0004000404047981 */ /* 0x000ae2000c1e1500 */
[----:B-1----:R-:W-:-:S03]  /*0560*/  IMAD.WIDE R8, R31, R22, c[0x0][0x170] ;  /* 0x00005c001f087625 */ /* 0x002fc600078e0216 */
[----:B------:R0:W3:Y:S01]  /*0570*/  LDG.E.EL R26, [R26.64] ;  /* 0x000000041a1a7981 */ /* 0x0000e2000c2e1900 */
[----:B------:R-:W-:-:S03]  /*0580*/  IMAD.WIDE R6, R24, R25, c[0x0][0x160] ;  /* 0x0000580018067625 */ /* 0x000fc600078e0219 */
[----:B------:R-:W3:Y:S01]  /*0590*/  LDG.E.EL R8, [R8.64] ;  /* 0x0000000408087981 */ /* 0x000ee2000c2e1900 */
[----:B------:R-:W-:-:S03]  /*05a0*/  IMAD.WIDE R10, R20, R25, c[0x0][0x160] ;  /* 0x00005800140a7625 */ /* 0x000fc600078e0219 */
[----:B------:R1:W3:Y:S01]  /*05b0*/  LDG.E.U16 R6, [R6.64] ;  /* 0x0000000406067981 */ /* 0x0002e2000c1e1500 */
[----:B------:R-:W-:-:S03]  /*05c0*/  IMAD.WIDE R20, R21, R22, c[0x0][0x168] ;  /* 0x00005a0015147625 */ /* 0x000fc600078e0216 */
[----:B------:R0:W3:Y:S01]  /*05d0*/  LDG.E.U16 R10, [R10.64] ;  /* 0x000000040a0a7981 */ /* 0x0000e2000c1e1500 */
[----:B------:R-:W-:-:S03]  /*05e0*/  IMAD.WIDE R22, R31, R22, c[0x0][0x168] ;  /* 0x00005a001f167625 */ /* 0x000fc600078e0216 */
[----:B------:R-:W3:Y:S04]  /*05f0*/  LDG.E.EL R20, [R20.64] ;  /* 0x0000000414147981 */ /* 0x000ee8000c2e1900 */
[----:B------:R-:W3:Y:S01]  /*0600*/  LDG.E.EL R22, [R22.64] ;  /* 0x0000000416167981 */ /* 0x000ee2000c2e1900 */
[----:B--2---:R-:W-:-:S05]  /*0610*/  SEL R3, R12, RZ, !P0 ;  /* 0x000000ff0c037207 */ /* 0x004fca0004000000 */
[----:B------:R-:W-:Y:S01]  /*0620*/  IMAD.U32 R3, R3, 0x10000, RZ ;  /* 0x0001000003037824 */ /* 0x000fe200078e00ff */
[----:B----4-:R-:W-:-:S03]  /*0630*/  SEL R16, R16, RZ, P1 ;  /* 0x000000ff10107207 */ /* 0x010fc60000800000 */
[----:B0-----:R-:W-:Y:S02]  /*0640*/  FADD R27, RZ, -R3 ;  /* 0x80000003ff1b7221 */ /* 0x001fe40000000000 */
[----:B------:R-:W-:Y:S01]  /*0650*/  IMAD.U32 R3, R16, 0x10000, RZ ;  /* 0x0001000010037824 */ /* 0x000fe200078e00ff */
[----:B-----5:R-:W-:-:S04]  /*0660*/  SEL R5, R14, RZ, P1 ;  /* 0x000000ff0e057207 */ /* 0x020fc80000800000 */
[----:B------:R-:W-:Y:S02]  /*0670*/  @P0 FSEL R27, R3, RZ, P1 ;  /* 0x000000ff031b0208 */ /* 0x000fe40000800000 */
[----:B---3--:R-:W-:Y:S02]  /*0680*/  SEL R18, R18, RZ, !P3 ;  /* 0x000000ff12127207 */ /* 0x008fe40005800000 */
[----:B------:R-:W-:Y:S02]  /*0690*/  SEL R3, R19, RZ, !P0 ;  /* 0x000000ff13037207 */ /* 0x000fe40004000000 */
[----:B------:R-:W-:Y:S02]  /*06a0*/  SEL R15, R15, RZ, P2 ;  /* 0x000000ff0f0f7207 */ /* 0x000fe40001000000 */
[----:B------:R-:W-:Y:S02]  /*06b0*/  SEL R17, R17, RZ, !P3 ;  /* 0x000000ff11117207 */ /* 0x000fe40005800000 */
[----:B------:R-:W-:Y:S01]  /*06c0*/  SEL R13, R13, RZ, P2 ;  /* 0x000000ff0d0d7207 */ /* 0x000fe20001000000 */
[----:B------:R-:W-:-:S02]  /*06d0*/  IMAD.U32 R18, R18, 0x10000, RZ ;  /* 0x0001000012127824 */ /* 0x000fc400078e00ff */
[----:B------:R-:W-:Y:S02]  /*06e0*/  IMAD.U32 R3, R3, 0x10000, RZ ;  /* 0x0001000003037824 */ /* 0x000fe400078e00ff */
[----:B------:R-:W-:Y:S02]  /*06f0*/  IMAD.U32 R5, R5, 0x10000, RZ ;  /* 0x0001000005057824 */ /* 0x000fe400078e00ff */
[----:B------:R-:W-:Y:S02]  /*0700*/  IMAD.U32 R15, R15, 0x10000, RZ ;  /* 0x000100000f0f7824 */ /* 0x000fe400078e00ff */
[----:B------:R-:W-:Y:S02]  /*0710*/  IMAD.U32 R17, R17, 0x10000, RZ ;  /* 0x0001000011117824 */ /* 0x000fe400078e00ff */
[----:B------:R-:W-:Y:S01]  /*0720*/  IMAD.U32 R13, R13, 0x10000, RZ ;  /* 0x000100000d0d7824 */ /* 0x000fe200078e00ff */
[----:B------:R-:W-:Y:S01]  /*0730*/  FADD R11, RZ, -R18 ;  /* 0x80000012ff0b7221 */ /* 0x000fe20000000000 */
[----:B------:R-:W-:Y:S01]  /*0740*/  FADD R3, RZ, -R3 ;  /* 0x80000003ff037221 */ /* 0x000fe20000000000 */
[----:B------:R-:W-:Y:S01]  /*0750*/  FADD R17, RZ, -R17 ;  /* 0x80000011ff117221 */ /* 0x000fe20000000000 */
[----:B------:R-:W-:-:S02]  /*0760*/  @P0 FSEL R3, R5, RZ, P1 ;  /* 0x000000ff05030208 */ /* 0x000fc40000800000 */
[----:B------:R-:W-:Y:S02]  /*0770*/  @P3 FSEL R11, R15, RZ, P2 ;  /* 0x000000ff0f0b3208 */ /* 0x000fe40001000000 */
[----:B------:R-:W-:Y:S01]  /*0780*/  @P3 FSEL R17, R13, RZ, P2 ;  /* 0x000000ff0d113208 */ /* 0x000fe20001000000 */
[----:B------:R-:W-:Y:S01]  /*0790*/  FMUL R27, R26, R27 ;  /* 0x0000001b1a1b7220 */ /* 0x000fe20000400000 */
[----:B------:R-:W-:Y:S01]  /*07a0*/  FMUL R26, R3, R26 ;  /* 0x0000001a031a7220 */ /* 0x000fe20000400000 */
[----:B-1----:R-:W-:Y:S01]  /*07b0*/  IMAD.U32 R7, R2, 0x10000, RZ ;  /* 0x0001000002077824 */ /* 0x002fe200078e00ff */
[----:B------:R-:W-:Y:S01]  /*07c0*/  FMUL R11, R8, R11 ;  /* 0x0000000b080b7220 */ /* 0x000fe20000400000 */
[----:B------:R-:W-:Y:S01]  /*07d0*/  IMAD.U32 R9, R4, 0x10000, RZ ;  /* 0x0001000004097824 */ /* 0x000fe200078e00ff */
[----:B------:R-:W-:Y:S01]  /*07e0*/  FMUL R8, R17, R8 ;  /* 0x0000000811087220 */ /* 0x000fe20000400000 */
[----:B------:R-:W-:Y:S02]  /*07f0*/  IMAD.U32 R3, R6, 0x10000, RZ ;  /* 0x0001000006037824 */ /* 0x000fe400078e00ff */
[----:B------:R-:W-:Y:S01]  /*0800*/  IMAD.U32 R5, R10, 0x10000, RZ ;  /* 0x000100000a057824 */ /* 0x000fe200078e00ff */
[----:B------:R-:W-:Y:S01]  /*0810*/  FFMA R7, R20, R7, R27 ;  /* 0x0000000714077223 */ /* 0x000fe2000000001b */
[----:B------:R-:W-:Y:S01]  /*0820*/  FFMA R26, R3, R20, R26 ;  /* 0x00000014031a7223 */ /* 0x000fe2000000001a */
[----:B------:R-:W-:Y:S01]  /*0830*/  FFMA R2, R22, R9, R11 ;  /* 0x0000000916027223 */ /* 0x000fe2000000000b */
[----:B------:R-:W-:-:S04]  /*0840*/  FFMA R5, R5, R22, R8 ;  /* 0x0000001605057223 */ /* 0x000fc80000000008 */
[----:B------:R-:W-:Y:S01]  /*0850*/  F2FP.BF16.PACK_AB R9, R2, R7 ;  /* 0x000000070209723e */ /* 0x000fe200000010ff */
[----:B------:R-:W-:Y:S01]  /*0860*/  IMAD.WIDE R2, R0, R25, c[0x0][0x178] ;  /* 0x00005e0000027625 */ /* 0x000fe200078e0219 */
[----:B------:R-:W-:-:S03]  /*0870*/  F2FP.BF16.PACK_AB R7, R5, R26 ;  /* 0x0000001a0507723e */ /* 0x000fc600000010ff */
[----:B------:R-:W-:Y:S02]  /*0880*/  IMAD.WIDE R4, R0, R25, c[0x0][0x180] ;  /* 0x0000600000047625 */ /* 0x000fe400078e0219 */
[----:B------:R-:W-:Y:S04]  /*0890*/  STG.E [R2.64], R7 ;  /* 0x0000000702007986 */ /* 0x000fe8000c101904 */
[----:B------:R-:W-:Y:S01]  /*08a0*/  STG.E [R4.64], R9 ;  /* 0x0000000904007986 */ /* 0x000fe2000c101904 */
[----:B------:R-:W-:Y:S05]  /*08b0*/  EXIT ;  /* 0x000000000000794d */ /* 0x000fea0003800000 */
.L_x_0:
[----:B------:R-:W-:-:S00]  /*08c0*/  BRA `(.L_x_0) ;  /* 0xfffffff000007947 */ /* 0x000fc0000383ffff */
[----:B------:R-:W-:-:S00]  /*08d0*/  NOP ;  /* 0x0000000000007918 */ /* 0x000fc00000000000 */
        /* <DEDUP_REMOVED lines=10> */
.L_x_1:
